//
// Generated by NVIDIA NVVM Compiler
//
// Compiler Build ID: CL-36424714
// Cuda compilation tools, release 13.0, V13.0.88
// Based on NVVM 20.0.0
//

.version 9.0
.target sm_100
.address_size 64

	// .globl	_Z7kernel1v
.extern .func  (.param .b32 func_retval0) vprintf
(
	.param .b64 vprintf_param_0,
	.param .b64 vprintf_param_1
)
;
.global .align 1 .b8 $str[13] = {72, 101, 108, 108, 111, 32, 119, 111, 114, 108, 100, 10};
.global .align 1 .b8 $str$1[14] = {104, 101, 108, 108, 111, 32, 119, 111, 114, 108, 100, 50, 10};

.visible .entry _Z7kernel1v()
{
	.reg .b32 	%r<3>;
	.reg .b64 	%rd<3>;

	mov.u64 	%rd1, $str;
	cvta.global.u64 	%rd2, %rd1;
	{ // callseq 0, 0
	.param .b64 param0;
	st.param.b64 	[param0], %rd2;
	.param .b64 param1;
	st.param.b64 	[param1], 0;
	.param .b32 retval0;
	call.uni (retval0), 
	vprintf, 
	(
	param0, 
	param1
	);
	ld.param.b32 	%r1, [retval0];
	} // callseq 0
	ret;

}
	// .globl	_Z7kernel2v
.visible .entry _Z7kernel2v()
{
	.reg .b32 	%r<3>;
	.reg .b64 	%rd<3>;

	mov.u64 	%rd1, $str$1;
	cvta.global.u64 	%rd2, %rd1;
	{ // callseq 1, 0
	.param .b64 param0;
	st.param.b64 	[param0], %rd2;
	.param .b64 param1;
	st.param.b64 	[param1], 0;
	.param .b32 retval0;
	call.uni (retval0), 
	vprintf, 
	(
	param0, 
	param1
	);
	ld.param.b32 	%r1, [retval0];
	} // callseq 1
	ret;

}


// ===== COMPILED SASS (sm_100) =====

	.target	sm_100

	.elftype	@"ET_EXEC"


//--------------------- .note.nv.tkinfo           --------------------------
	.section	.note.nv.tkinfo,"",@"SHT_NOTE"
	.sectionflags	@"SHF_NOTE_NV_TKINFO"
	.tkinfo
        /*0018*/ 	.word	0x00000002
        /*0030*/ 	.string	""
        /*0030*/ 	.string	"ptxas"
        /*0030*/ 	.string	"Cuda compilation tools, release 13.0, V13.0.88"
        /*0030*/ 	.string	"Build cuda_13.0.r13.0/compiler.36424714_0"
        /*0030*/ 	.string	"-arch sm_100 -m 64 "



//--------------------- .note.nv.cuinfo           --------------------------
	.section	.note.nv.cuinfo,"",@"SHT_NOTE"
	.sectionflags	@"SHF_NOTE_NV_CUINFO"
        /*0018*/ 	.short	0x0002
        /*001a*/ 	.short	0x0064
        /*001c*/ 	.short	0x0082
	.zero		2


//--------------------- .nv.info                  --------------------------
	.section	.nv.info,"",@"SHT_CUDA_INFO"
	.align	4


	//----- nvinfo : EIATTR_REGCOUNT
	.align		4
        /*0000*/ 	.byte	0x04, 0x2f
        /*0002*/ 	.short	(.L_3 - .L_2)
	.align		4
.L_2:
        /*0004*/ 	.word	index@(_Z7kernel1v)
        /*0008*/ 	.word	0x00000018


	//----- nvinfo : EIATTR_FRAME_SIZE
	.align		4
.L_3:
        /*000c*/ 	.byte	0x04, 0x11
        /*000e*/ 	.short	(.L_5 - .L_4)
	.align		4
.L_4:
        /*0010*/ 	.word	index@(_Z7kernel1v)
        /*0014*/ 	.word	0x00000000


	//----- nvinfo : EIATTR_REGCOUNT
	.align		4
.L_5:
        /*0018*/ 	.byte	0x04, 0x2f
        /*001a*/ 	.short	(.L_7 - .L_6)
	.align		4
.L_6:
        /*001c*/ 	.word	index@(_Z7kernel2v)
        /*0020*/ 	.word	0x00000018


	//----- nvinfo : EIATTR_FRAME_SIZE
	.align		4
.L_7:
        /*0024*/ 	.byte	0x04, 0x11
        /*0026*/ 	.short	(.L_9 - .L_8)
	.align		4
.L_8:
        /*0028*/ 	.word	index@(_Z7kernel2v)
        /*002c*/ 	.word	0x00000000


	//----- nvinfo : EIATTR_MIN_STACK_SIZE
	.align		4
.L_9:
        /*0030*/ 	.byte	0x04, 0x12
        /*0032*/ 	.short	(.L_11 - .L_10)
	.align		4
.L_10:
        /*0034*/ 	.word	index@(_Z7kernel2v)
        /*0038*/ 	.word	0x00000000


	//----- nvinfo : EIATTR_MIN_STACK_SIZE
	.align		4
.L_11:
        /*003c*/ 	.byte	0x04, 0x12
        /*003e*/ 	.short	(.L_13 - .L_12)
	.align		4
.L_12:
        /*0040*/ 	.word	index@(_Z7kernel1v)
        /*0044*/ 	.word	0x00000000
.L_13:


//--------------------- .nv.compat                --------------------------
	.section	.nv.compat,"",@"SHT_CUDA_COMPAT_INFO"
	.align	4
        /*0000*/ 	.byte	0x02, 0x09, 0x00, 0x00, 0x02, 0x02, 0x01, 0x00, 0x02, 0x05, 0x05, 0x00, 0x03, 0x07, 0x01, 0x01
        /*0010*/ 	.byte	0x02, 0x03, 0x00, 0x00, 0x02, 0x06, 0x01, 0x00, 0x04, 0x0b, 0x08, 0x00, 0x09, 0x00, 0x00, 0x00
        /*0020*/ 	.byte	0x00, 0x00, 0x00, 0x00


//--------------------- .nv.info._Z7kernel2v      --------------------------
	.section	.nv.info._Z7kernel2v,"",@"SHT_CUDA_INFO"
	.sectionflags	@""
	.align	4


	//----- nvinfo : EIATTR_CUDA_API_VERSION
	.align		4
        /*0000*/ 	.byte	0x04, 0x37
        /*0002*/ 	.short	(.L_15 - .L_14)
.L_14:
        /*0004*/ 	.word	0x00000082


	//----- nvinfo : EIATTR_SPARSE_MMA_MASK
	.align		4
.L_15:
        /*0008*/ 	.byte	0x03, 0x50
        /*000a*/ 	.short	0x0000


	//----- nvinfo : EIATTR_MAXREG_COUNT
	.align		4
        /*000c*/ 	.byte	0x03, 0x1b
        /*000e*/ 	.short	0x00ff


	//----- nvinfo : EIATTR_EXTERNS
	.align		4
        /*0010*/ 	.byte	0x04, 0x0f
        /*0012*/ 	.short	(.L_17 - .L_16)


	//   ....[0]....
	.align		4
.L_16:
        /*0014*/ 	.word	index@(vprintf)


	//----- nvinfo : EIATTR_MERCURY_ISA_VERSION
	.align		4
.L_17:
        /*0018*/ 	.byte	0x03, 0x5f
        /*001a*/ 	.short	0x0101


	//----- nvinfo : EIATTR_VRC_CTA_INIT_COUNT
	.align		4
        /*001c*/ 	.byte	0x02, 0x4a
	.zero		1
	.zero		1


	//----- nvinfo : EIATTR_SYSCALL_OFFSETS
	.align		4
        /*0020*/ 	.byte	0x04, 0x46
        /*0022*/ 	.short	(.L_19 - .L_18)


	//   ....[0]....
.L_18:
        /*0024*/ 	.word	0x00000080


	//----- nvinfo : EIATTR_EXIT_INSTR_OFFSETS
	.align		4
.L_19:
        /*0028*/ 	.byte	0x04, 0x1c
        /*002a*/ 	.short	(.L_21 - .L_20)


	//   ....[0]....
.L_20:
        /*002c*/ 	.word	0x00000090


	//----- nvinfo : EIATTR_SW_WAR
	.align		4
.L_21:
        /*0030*/ 	.byte	0x04, 0x36
        /*0032*/ 	.short	(.L_23 - .L_22)
.L_22:
        /*0034*/ 	.word	0x00000008
.L_23:


//--------------------- .nv.info._Z7kernel1v      --------------------------
	.section	.nv.info._Z7kernel1v,"",@"SHT_CUDA_INFO"
	.sectionflags	@""
	.align	4


	//----- nvinfo : EIATTR_CUDA_API_VERSION
	.align		4
        /*0000*/ 	.byte	0x04, 0x37
        /*0002*/ 	.short	(.L_25 - .L_24)
.L_24:
        /*0004*/ 	.word	0x00000082


	//----- nvinfo : EIATTR_SPARSE_MMA_MASK
	.align		4
.L_25:
        /*0008*/ 	.byte	0x03, 0x50
        /*000a*/ 	.short	0x0000


	//----- nvinfo : EIATTR_MAXREG_COUNT
	.align		4
        /*000c*/ 	.byte	0x03, 0x1b
        /*000e*/ 	.short	0x00ff


	//----- nvinfo : EIATTR_EXTERNS
	.align		4
        /*0010*/ 	.byte	0x04, 0x0f
        /*0012*/ 	.short	(.L_27 - .L_26)


	//   ....[0]....
	.align		4
.L_26:
        /*0014*/ 	.word	index@(vprintf)


	//----- nvinfo : EIATTR_MERCURY_ISA_VERSION
	.align		4
.L_27:
        /*0018*/ 	.byte	0x03, 0x5f
        /*001a*/ 	.short	0x0101


	//----- nvinfo : EIATTR_VRC_CTA_INIT_COUNT
	.align		4
        /*001c*/ 	.byte	0x02, 0x4a
	.zero		1
	.zero		1


	//----- nvinfo : EIATTR_SYSCALL_OFFSETS
	.align		4
        /*0020*/ 	.byte	0x04, 0x46
        /*0022*/ 	.short	(.L_29 - .L_28)


	//   ....[0]....
.L_28:
        /*0024*/ 	.word	0x00000080


	//----- nvinfo : EIATTR_EXIT_INSTR_OFFSETS
	.align		4
.L_29:
        /*0028*/ 	.byte	0x04, 0x1c
        /*002a*/ 	.short	(.L_31 - .L_30)


	//   ....[0]....
.L_30:
        /*002c*/ 	.word	0x00000090


	//----- nvinfo : EIATTR_SW_WAR
	.align		4
.L_31:
        /*0030*/ 	.byte	0x04, 0x36
        /*0032*/ 	.short	(.L_33 - .L_32)
.L_32:
        /*0034*/ 	.word	0x00000008
.L_33:


//--------------------- .nv.callgraph             --------------------------
	.section	.nv.callgraph,"",@"SHT_CUDA_CALLGRAPH"
	.align	4
	.sectionentsize	8
	.align		4
        /*0000*/ 	.word	0x00000000
	.align		4
        /*0004*/ 	.word	0xffffffff
	.align		4
        /*0008*/ 	.word	index@(_Z7kernel2v)
	.align		4
        /*000c*/ 	.word	index@(vprintf)
	.align		4
        /*0010*/ 	.word	index@(_Z7kernel1v)
	.align		4
        /*0014*/ 	.word	index@(vprintf)
	.align		4
        /*0018*/ 	.word	0x00000000
	.align		4
        /*001c*/ 	.word	0xfffffffe
	.align		4
        /*0020*/ 	.word	0x00000000
	.align		4
        /*0024*/ 	.word	0xfffffffd
	.align		4
        /*0028*/ 	.word	0x00000000
	.align		4
        /*002c*/ 	.word	0xfffffffc


//--------------------- .nv.constant4             --------------------------
	.section	.nv.constant4,"a",@progbits
	.align	8
	.align		8
.nv.constant4:
        /*0000*/ 	.dword	vprintf
	.align		8
        /*0008*/ 	.dword	$str
	.align		8
        /*0010*/ 	.dword	$str$1


//--------------------- .text._Z7kernel2v         --------------------------
	.section	.text._Z7kernel2v,"ax",@progbits
	.align	128
        .global         _Z7kernel2v
        .type           _Z7kernel2v,@function
        .size           _Z7kernel2v,(.L_x_4 - _Z7kernel2v)
        .other          _Z7kernel2v,@"STO_CUDA_ENTRY STV_DEFAULT"
_Z7kernel2v:
.text._Z7kernel2v:
[----:B------:R-:W0:Y:S01]  /*0000*/  LDC R1, c[0x0][0x37c] ;  /* 0x0000df00ff017b82 */ /* 0x000e220000000800 */
[----:B------:R-:W-:Y:S01]  /*0010*/  MOV R0, 0x0 ;  /* 0x0000000000007802 */ /* 0x000fe20000000f00 */
[----:B------:R-:W1:Y:S01]  /*0020*/  LDCU.64 UR4, c[0x4][0x10] ;  /* 0x01000200ff0477ac */ /* 0x000e620008000a00 */
[----:B------:R-:W-:-:S05]  /*0030*/  CS2R R6, SRZ ;  /* 0x0000000000067805 */ /* 0x000fca000001ff00 */
[----:B------:R2:W3:Y:S01]  /*0040*/  LDC.64 R2, c[0x4][R0] ;  /* 0x0100000000027b82 */ /* 0x0004e20000000a00 */
[----:B-1----:R-:W-:Y:S02]  /*0050*/  IMAD.U32 R4, RZ, RZ, UR4 ;  /* 0x00000004ff047e24 */ /* 0x002fe4000f8e00ff */
[----:B--2---:R-:W-:-:S07]  /*0060*/  IMAD.U32 R5, RZ, RZ, UR5 ;  /* 0x00000005ff057e24 */ /* 0x004fce000f8e00ff */
[----:B------:R-:W-:-:S07]  /*0070*/  LEPC R20, `(.L_x_0) ;  /* 0x000000001014794e */ /* 0x000fce0000000000 */
[----:B0--3--:R-:W-:Y:S05]  /*0080*/  CALL.ABS.NOINC R2 ;  /* 0x0000000002007343 */ /* 0x009fea0003c00000 */
.L_x_0:
[----:B------:R-:W-:Y:S05]  /*0090*/  EXIT ;  /* 0x000000000000794d */ /* 0x000fea0003800000 */
.L_x_1:
[----:B------:R-:W-:-:S00]  /*00a0*/  BRA `(.L_x_1) ;  /* 0xfffffffc00fc7947 */ /* 0x000fc0000383ffff */
[----:B------:R-:W-:-:S00]  /*00b0*/  NOP ;  /* 0x0000000000007918 */ /* 0x000fc00000000000 */
        /* <DEDUP_REMOVED lines=12> */
.L_x_4:


//--------------------- .text._Z7kernel1v         --------------------------
	.section	.text._Z7kernel1v,"ax",@progbits
	.align	128
        .global         _Z7kernel1v
        .type           _Z7kernel1v,@function
        .size           _Z7kernel1v,(.L_x_5 - _Z7kernel1v)
        .other          _Z7kernel1v,@"STO_CUDA_ENTRY STV_DEFAULT"
_Z7kernel1v:
.text._Z7kernel1v:
        /* <DEDUP_REMOVED lines=9> */
.L_x_2:
[----:B------:R-:W-:Y:S05]  /*0090*/  EXIT ;  /* 0x000000000000794d */ /* 0x000fea0003800000 */
.L_x_3:
        /* <DEDUP_REMOVED lines=14> */
.L_x_5:


//--------------------- .nv.global.init           --------------------------
	.section	.nv.global.init,"aw",@progbits
.nv.global.init:
	.type		$str,@object
	.size		$str,($str$1 - $str)
$str:
        /*0000*/ 	.byte	0x48, 0x65, 0x6c, 0x6c, 0x6f, 0x20, 0x77, 0x6f, 0x72, 0x6c, 0x64, 0x0a, 0x00
	.type		$str$1,@object
	.size		$str$1,(.L_1 - $str$1)
$str$1:
        /*000d*/ 	.byte	0x68, 0x65, 0x6c, 0x6c, 0x6f, 0x20, 0x77, 0x6f, 0x72, 0x6c, 0x64, 0x32, 0x0a, 0x00
.L_1:


//--------------------- .nv.shared.reserved.0     --------------------------
	.section	.nv.shared.reserved.0,"aw",@nobits
	.weak		__nv_reservedSMEM_offset_0_alias
	.size		__nv_reservedSMEM_offset_0_alias, 0, 64
	.other		__nv_reservedSMEM_offset_0_alias,@"STO_CUDA_RESERVED_SHARED STV_DEFAULT"
__nv_reservedSMEM_offset_0_alias:
	.zero		0
	.zero		64


//--------------------- .nv.constant0._Z7kernel2v --------------------------
	.section	.nv.constant0._Z7kernel2v,"a",@progbits
	.sectionflags	@""
	.align	4
.nv.constant0._Z7kernel2v:
	.zero		896


//--------------------- .nv.constant0._Z7kernel1v --------------------------
	.section	.nv.constant0._Z7kernel1v,"a",@progbits
	.sectionflags	@""
	.align	4
.nv.constant0._Z7kernel1v:
	.zero		896


//--------------------- SYMBOLS --------------------------

	.type		.nv.reservedSmem.offset0,@object
	.size		.nv.reservedSmem.offset0,0x4
	.type		vprintf,@function
